//
// Generated by NVIDIA NVVM Compiler
//
// Compiler Build ID: CL-36424714
// Cuda compilation tools, release 13.0, V13.0.88
// Based on NVVM 20.0.0
//

.version 9.0
.target sm_100
.address_size 64

	// .globl	_Z7gpuMultPfS_iS_

.visible .entry _Z7gpuMultPfS_iS_(
	.param .u64 .ptr .align 1 _Z7gpuMultPfS_iS__param_0,
	.param .u64 .ptr .align 1 _Z7gpuMultPfS_iS__param_1,
	.param .u32 _Z7gpuMultPfS_iS__param_2,
	.param .u64 .ptr .align 1 _Z7gpuMultPfS_iS__param_3
)
{
	.reg .pred 	%p<10>;
	.reg .b32 	%r<74>;
	.reg .b32 	%f<68>;
	.reg .b64 	%rd<61>;

	ld.param.u64 	%rd7, [_Z7gpuMultPfS_iS__param_0];
	ld.param.u64 	%rd8, [_Z7gpuMultPfS_iS__param_1];
	ld.param.u32 	%r40, [_Z7gpuMultPfS_iS__param_2];
	ld.param.u64 	%rd6, [_Z7gpuMultPfS_iS__param_3];
	cvta.to.global.u64 	%rd1, %rd8;
	cvta.to.global.u64 	%rd2, %rd7;
	mov.u32 	%r41, %ctaid.x;
	mov.u32 	%r42, %ctaid.y;
	mov.u32 	%r1, %tid.x;
	mov.u32 	%r43, %tid.y;
	mul.lo.s32 	%r44, %r40, %r42;
	shl.b32 	%r45, %r44, 4;
	mad.lo.s32 	%r2, %r40, %r43, %r45;
	shl.b32 	%r3, %r41, 4;
	add.s32 	%r4, %r3, %r1;
	setp.lt.s32 	%p1, %r40, 1;
	mov.f32 	%f67, 0f00000000;
	@%p1 bra 	$L__BB0_12;
	and.b32  	%r5, %r40, 7;
	setp.lt.u32 	%p2, %r40, 8;
	mov.f32 	%f67, 0f00000000;
	mov.b32 	%r72, 0;
	@%p2 bra 	$L__BB0_4;
	and.b32  	%r72, %r40, 2147483640;
	neg.s32 	%r70, %r72;
	add.s32 	%r47, %r1, %r40;
	add.s32 	%r69, %r47, %r3;
	shl.b32 	%r9, %r40, 3;
	shl.b32 	%r48, %r40, 1;
	add.s32 	%r68, %r4, %r48;
	mad.lo.s32 	%r67, %r40, 3, %r4;
	shl.b32 	%r49, %r40, 2;
	add.s32 	%r66, %r4, %r49;
	mad.lo.s32 	%r65, %r40, 5, %r4;
	mad.lo.s32 	%r64, %r40, 6, %r4;
	mad.lo.s32 	%r63, %r40, 7, %r4;
	mul.wide.u32 	%rd9, %r2, 4;
	add.s64 	%rd10, %rd9, %rd2;
	add.s64 	%rd60, %rd10, 16;
	mov.f32 	%f67, 0f00000000;
	mov.u32 	%r62, %r4;
$L__BB0_3:
	.pragma "nounroll";
	ld.global.f32 	%f17, [%rd60+-16];
	mul.wide.u32 	%rd11, %r62, 4;
	add.s64 	%rd12, %rd1, %rd11;
	ld.global.f32 	%f18, [%rd12];
	fma.rn.f32 	%f19, %f17, %f18, %f67;
	ld.global.f32 	%f20, [%rd60+-12];
	mul.wide.u32 	%rd13, %r69, 4;
	add.s64 	%rd14, %rd1, %rd13;
	ld.global.f32 	%f21, [%rd14];
	fma.rn.f32 	%f22, %f20, %f21, %f19;
	ld.global.f32 	%f23, [%rd60+-8];
	mul.wide.u32 	%rd15, %r68, 4;
	add.s64 	%rd16, %rd1, %rd15;
	ld.global.f32 	%f24, [%rd16];
	fma.rn.f32 	%f25, %f23, %f24, %f22;
	ld.global.f32 	%f26, [%rd60+-4];
	mul.wide.u32 	%rd17, %r67, 4;
	add.s64 	%rd18, %rd1, %rd17;
	ld.global.f32 	%f27, [%rd18];
	fma.rn.f32 	%f28, %f26, %f27, %f25;
	ld.global.f32 	%f29, [%rd60];
	mul.wide.u32 	%rd19, %r66, 4;
	add.s64 	%rd20, %rd1, %rd19;
	ld.global.f32 	%f30, [%rd20];
	fma.rn.f32 	%f31, %f29, %f30, %f28;
	ld.global.f32 	%f32, [%rd60+4];
	mul.wide.u32 	%rd21, %r65, 4;
	add.s64 	%rd22, %rd1, %rd21;
	ld.global.f32 	%f33, [%rd22];
	fma.rn.f32 	%f34, %f32, %f33, %f31;
	ld.global.f32 	%f35, [%rd60+8];
	mul.wide.u32 	%rd23, %r64, 4;
	add.s64 	%rd24, %rd1, %rd23;
	ld.global.f32 	%f36, [%rd24];
	fma.rn.f32 	%f37, %f35, %f36, %f34;
	ld.global.f32 	%f38, [%rd60+12];
	mul.wide.u32 	%rd25, %r63, 4;
	add.s64 	%rd26, %rd1, %rd25;
	ld.global.f32 	%f39, [%rd26];
	fma.rn.f32 	%f67, %f38, %f39, %f37;
	add.s32 	%r70, %r70, 8;
	add.s32 	%r69, %r69, %r9;
	add.s32 	%r68, %r68, %r9;
	add.s32 	%r67, %r67, %r9;
	add.s32 	%r66, %r66, %r9;
	add.s32 	%r65, %r65, %r9;
	add.s32 	%r64, %r64, %r9;
	add.s32 	%r63, %r63, %r9;
	add.s32 	%r62, %r62, %r9;
	add.s64 	%rd60, %rd60, 32;
	setp.ne.s32 	%p3, %r70, 0;
	@%p3 bra 	$L__BB0_3;
$L__BB0_4:
	setp.eq.s32 	%p4, %r5, 0;
	@%p4 bra 	$L__BB0_12;
	and.b32  	%r35, %r40, 3;
	setp.lt.u32 	%p5, %r5, 4;
	@%p5 bra 	$L__BB0_7;
	add.s32 	%r50, %r2, %r72;
	mul.wide.u32 	%rd27, %r50, 4;
	add.s64 	%rd28, %rd2, %rd27;
	ld.global.f32 	%f41, [%rd28];
	mad.lo.s32 	%r51, %r72, %r40, %r4;
	mul.wide.u32 	%rd29, %r51, 4;
	add.s64 	%rd30, %rd1, %rd29;
	ld.global.f32 	%f42, [%rd30];
	fma.rn.f32 	%f43, %f41, %f42, %f67;
	cvt.u64.u32 	%rd31, %r2;
	cvt.u64.u32 	%rd32, %r72;
	add.s64 	%rd33, %rd31, %rd32;
	shl.b64 	%rd34, %rd33, 2;
	add.s64 	%rd35, %rd2, %rd34;
	ld.global.f32 	%f44, [%rd35+4];
	add.s32 	%r52, %r51, %r40;
	mul.wide.u32 	%rd36, %r52, 4;
	add.s64 	%rd37, %rd1, %rd36;
	ld.global.f32 	%f45, [%rd37];
	fma.rn.f32 	%f46, %f44, %f45, %f43;
	ld.global.f32 	%f47, [%rd35+8];
	add.s32 	%r53, %r52, %r40;
	mul.wide.u32 	%rd38, %r53, 4;
	add.s64 	%rd39, %rd1, %rd38;
	ld.global.f32 	%f48, [%rd39];
	fma.rn.f32 	%f49, %f47, %f48, %f46;
	ld.global.f32 	%f50, [%rd35+12];
	add.s32 	%r54, %r53, %r40;
	mul.wide.u32 	%rd40, %r54, 4;
	add.s64 	%rd41, %rd1, %rd40;
	ld.global.f32 	%f51, [%rd41];
	fma.rn.f32 	%f67, %f50, %f51, %f49;
	add.s32 	%r72, %r72, 4;
$L__BB0_7:
	setp.eq.s32 	%p6, %r35, 0;
	@%p6 bra 	$L__BB0_12;
	setp.eq.s32 	%p7, %r35, 1;
	@%p7 bra 	$L__BB0_10;
	add.s32 	%r55, %r2, %r72;
	mul.wide.u32 	%rd42, %r55, 4;
	add.s64 	%rd43, %rd2, %rd42;
	ld.global.f32 	%f53, [%rd43];
	mad.lo.s32 	%r56, %r72, %r40, %r4;
	mul.wide.u32 	%rd44, %r56, 4;
	add.s64 	%rd45, %rd1, %rd44;
	ld.global.f32 	%f54, [%rd45];
	fma.rn.f32 	%f55, %f53, %f54, %f67;
	cvt.u64.u32 	%rd46, %r2;
	cvt.u64.u32 	%rd47, %r72;
	add.s64 	%rd48, %rd46, %rd47;
	shl.b64 	%rd49, %rd48, 2;
	add.s64 	%rd50, %rd2, %rd49;
	ld.global.f32 	%f56, [%rd50+4];
	add.s32 	%r57, %r56, %r40;
	mul.wide.u32 	%rd51, %r57, 4;
	add.s64 	%rd52, %rd1, %rd51;
	ld.global.f32 	%f57, [%rd52];
	fma.rn.f32 	%f67, %f56, %f57, %f55;
	add.s32 	%r72, %r72, 2;
$L__BB0_10:
	and.b32  	%r58, %r40, 1;
	setp.eq.b32 	%p8, %r58, 1;
	not.pred 	%p9, %p8;
	@%p9 bra 	$L__BB0_12;
	add.s32 	%r59, %r2, %r72;
	mul.wide.u32 	%rd53, %r59, 4;
	add.s64 	%rd54, %rd2, %rd53;
	ld.global.f32 	%f58, [%rd54];
	mad.lo.s32 	%r60, %r72, %r40, %r4;
	mul.wide.u32 	%rd55, %r60, 4;
	add.s64 	%rd56, %rd1, %rd55;
	ld.global.f32 	%f59, [%rd56];
	fma.rn.f32 	%f67, %f58, %f59, %f67;
$L__BB0_12:
	cvta.to.global.u64 	%rd57, %rd6;
	add.s32 	%r61, %r2, %r4;
	mul.wide.s32 	%rd58, %r61, 4;
	add.s64 	%rd59, %rd57, %rd58;
	st.global.f32 	[%rd59], %f67;
	ret;

}


// ===== COMPILED SASS (sm_100) =====

	.target	sm_100

	.elftype	@"ET_EXEC"


//--------------------- .note.nv.tkinfo           --------------------------
	.section	.note.nv.tkinfo,"",@"SHT_NOTE"
	.sectionflags	@"SHF_NOTE_NV_TKINFO"
	.tkinfo
        /*0018*/ 	.word	0x00000002
        /*0030*/ 	.string	""
        /*0030*/ 	.string	"ptxas"
        /*0030*/ 	.string	"Cuda compilation tools, release 13.0, V13.0.88"
        /*0030*/ 	.string	"Build cuda_13.0.r13.0/compiler.36424714_0"
        /*0030*/ 	.string	"-arch sm_100 -m 64 "



//--------------------- .note.nv.cuinfo           --------------------------
	.section	.note.nv.cuinfo,"",@"SHT_NOTE"
	.sectionflags	@"SHF_NOTE_NV_CUINFO"
        /*0018*/ 	.short	0x0002
        /*001a*/ 	.short	0x0064
        /*001c*/ 	.short	0x0082
	.zero		2


//--------------------- .nv.info                  --------------------------
	.section	.nv.info,"",@"SHT_CUDA_INFO"
	.align	4


	//----- nvinfo : EIATTR_REGCOUNT
	.align		4
        /*0000*/ 	.byte	0x04, 0x2f
        /*0002*/ 	.short	(.L_1 - .L_0)
	.align		4
.L_0:
        /*0004*/ 	.word	index@(_Z7gpuMultPfS_iS_)
        /*0008*/ 	.word	0x00000020


	//----- nvinfo : EIATTR_FRAME_SIZE
	.align		4
.L_1:
        /*000c*/ 	.byte	0x04, 0x11
        /*000e*/ 	.short	(.L_3 - .L_2)
	.align		4
.L_2:
        /*0010*/ 	.word	index@(_Z7gpuMultPfS_iS_)
        /*0014*/ 	.word	0x00000000


	//----- nvinfo : EIATTR_MIN_STACK_SIZE
	.align		4
.L_3:
        /*0018*/ 	.byte	0x04, 0x12
        /*001a*/ 	.short	(.L_5 - .L_4)
	.align		4
.L_4:
        /*001c*/ 	.word	index@(_Z7gpuMultPfS_iS_)
        /*0020*/ 	.word	0x00000000
.L_5:


//--------------------- .nv.compat                --------------------------
	.section	.nv.compat,"",@"SHT_CUDA_COMPAT_INFO"
	.align	4
        /*0000*/ 	.byte	0x02, 0x09, 0x00, 0x00, 0x02, 0x02, 0x01, 0x00, 0x02, 0x05, 0x05, 0x00, 0x03, 0x07, 0x01, 0x01
        /*0010*/ 	.byte	0x02, 0x03, 0x00, 0x00, 0x02, 0x06, 0x01, 0x00, 0x04, 0x0b, 0x08, 0x00, 0x09, 0x00, 0x00, 0x00
        /*0020*/ 	.byte	0x00, 0x00, 0x00, 0x00


//--------------------- .nv.info._Z7gpuMultPfS_iS_ --------------------------
	.section	.nv.info._Z7gpuMultPfS_iS_,"",@"SHT_CUDA_INFO"
	.sectionflags	@""
	.align	4


	//----- nvinfo : EIATTR_CUDA_API_VERSION
	.align		4
        /*0000*/ 	.byte	0x04, 0x37
        /*0002*/ 	.short	(.L_7 - .L_6)
.L_6:
        /*0004*/ 	.word	0x00000082


	//----- nvinfo : EIATTR_KPARAM_INFO
	.align		4
.L_7:
        /*0008*/ 	.byte	0x04, 0x17
        /*000a*/ 	.short	(.L_9 - .L_8)
.L_8:
        /*000c*/ 	.word	0x00000000
        /*0010*/ 	.short	0x0003
        /*0012*/ 	.short	0x0018
        /*0014*/ 	.byte	0x00, 0xf5, 0x21, 0x00


	//----- nvinfo : EIATTR_KPARAM_INFO
	.align		4
.L_9:
        /*0018*/ 	.byte	0x04, 0x17
        /*001a*/ 	.short	(.L_11 - .L_10)
.L_10:
        /*001c*/ 	.word	0x00000000
        /*0020*/ 	.short	0x0002
        /*0022*/ 	.short	0x0010
        /*0024*/ 	.byte	0x00, 0xf0, 0x11, 0x00


	//----- nvinfo : EIATTR_KPARAM_INFO
	.align		4
.L_11:
        /*0028*/ 	.byte	0x04, 0x17
        /*002a*/ 	.short	(.L_13 - .L_12)
.L_12:
        /*002c*/ 	.word	0x00000000
        /*0030*/ 	.short	0x0001
        /*0032*/ 	.short	0x0008
        /*0034*/ 	.byte	0x00, 0xf5, 0x21, 0x00


	//----- nvinfo : EIATTR_KPARAM_INFO
	.align		4
.L_13:
        /*0038*/ 	.byte	0x04, 0x17
        /*003a*/ 	.short	(.L_15 - .L_14)
.L_14:
        /*003c*/ 	.word	0x00000000
        /*0040*/ 	.short	0x0000
        /*0042*/ 	.short	0x0000
        /*0044*/ 	.byte	0x00, 0xf5, 0x21, 0x00


	//----- nvinfo : EIATTR_SPARSE_MMA_MASK
	.align		4
.L_15:
        /*0048*/ 	.byte	0x03, 0x50
        /*004a*/ 	.short	0x0000


	//----- nvinfo : EIATTR_MAXREG_COUNT
	.align		4
        /*004c*/ 	.byte	0x03, 0x1b
        /*004e*/ 	.short	0x00ff


	//----- nvinfo : EIATTR_MERCURY_ISA_VERSION
	.align		4
        /*0050*/ 	.byte	0x03, 0x5f
        /*0052*/ 	.short	0x0101


	//----- nvinfo : EIATTR_VRC_CTA_INIT_COUNT
	.align		4
        /*0054*/ 	.byte	0x02, 0x4a
	.zero		1
	.zero		1


	//----- nvinfo : EIATTR_EXIT_INSTR_OFFSETS
	.align		4
        /*0058*/ 	.byte	0x04, 0x1c
        /*005a*/ 	.short	(.L_17 - .L_16)


	//   ....[0]....
.L_16:
        /*005c*/ 	.word	0x000009c0


	//----- nvinfo : EIATTR_CBANK_PARAM_SIZE
	.align		4
.L_17:
        /*0060*/ 	.byte	0x03, 0x19
        /*0062*/ 	.short	0x0020


	//----- nvinfo : EIATTR_PARAM_CBANK
	.align		4
        /*0064*/ 	.byte	0x04, 0x0a
        /*0066*/ 	.short	(.L_19 - .L_18)
	.align		4
.L_18:
        /*0068*/ 	.word	index@(.nv.constant0._Z7gpuMultPfS_iS_)
        /*006c*/ 	.short	0x0380
        /*006e*/ 	.short	0x0020


	//----- nvinfo : EIATTR_SW_WAR
	.align		4
.L_19:
        /*0070*/ 	.byte	0x04, 0x36
        /*0072*/ 	.short	(.L_21 - .L_20)
.L_20:
        /*0074*/ 	.word	0x00000008
.L_21:


//--------------------- .nv.callgraph             --------------------------
	.section	.nv.callgraph,"",@"SHT_CUDA_CALLGRAPH"
	.align	4
	.sectionentsize	8
	.align		4
        /*0000*/ 	.word	0x00000000
	.align		4
        /*0004*/ 	.word	0xffffffff
	.align		4
        /*0008*/ 	.word	0x00000000
	.align		4
        /*000c*/ 	.word	0xfffffffe
	.align		4
        /*0010*/ 	.word	0x00000000
	.align		4
        /*0014*/ 	.word	0xfffffffd
	.align		4
        /*0018*/ 	.word	0x00000000
	.align		4
        /*001c*/ 	.word	0xfffffffc


//--------------------- .text._Z7gpuMultPfS_iS_   --------------------------
	.section	.text._Z7gpuMultPfS_iS_,"ax",@progbits
	.align	128
        .global         _Z7gpuMultPfS_iS_
        .type           _Z7gpuMultPfS_iS_,@function
        .size           _Z7gpuMultPfS_iS_,(.L_x_5 - _Z7gpuMultPfS_iS_)
        .other          _Z7gpuMultPfS_iS_,@"STO_CUDA_ENTRY STV_DEFAULT"
_Z7gpuMultPfS_iS_:
.text._Z7gpuMultPfS_iS_:
[----:B------:R-:W-:Y:S08]  /*0000*/  LDC R1, c[0x0][0x37c] ;  /* 0x0000df00ff017b82 */ /* 0x000ff00000000800 */
[----:B------:R-:W0:Y:S01]  /*0010*/  LDC R0, c[0x0][0x390] ;  /* 0x0000e400ff007b82 */ /* 0x000e220000000800 */
[----:B------:R-:W1:Y:S01]  /*0020*/  S2R R4, SR_TID.Y ;  /* 0x0000000000047919 */ /* 0x000e620000002200 */
[----:B------:R-:W-:Y:S01]  /*0030*/  HFMA2 R12, -RZ, RZ, 0, 0 ;  /* 0x00000000ff0c7431 */ /* 0x000fe200000001ff */
[----:B------:R-:W2:Y:S05]  /*0040*/  S2R R6, SR_CTAID.X ;  /* 0x0000000000067919 */ /* 0x000eaa0000002500 */
[----:B------:R-:W3:Y:S01]  /*0050*/  S2UR UR4, SR_CTAID.Y ;  /* 0x00000000000479c3 */ /* 0x000ee20000002600 */
[----:B------:R-:W2:Y:S01]  /*0060*/  S2R R11, SR_TID.X ;  /* 0x00000000000b7919 */ /* 0x000ea20000002100 */
[C---:B0-----:R-:W-:Y:S01]  /*0070*/  ISETP.GE.AND P0, PT, R0.reuse, 0x1, PT ;  /* 0x000000010000780c */ /* 0x041fe20003f06270 */
[----:B---3--:R-:W-:Y:S01]  /*0080*/  IMAD R2, R0, UR4, RZ ;  /* 0x0000000400027c24 */ /* 0x008fe2000f8e02ff */
[----:B------:R-:W0:Y:S04]  /*0090*/  LDCU.64 UR4, c[0x0][0x358] ;  /* 0x00006b00ff0477ac */ /* 0x000e280008000a00 */
[----:B------:R-:W-:-:S02]  /*00a0*/  SHF.L.U32 R3, R2, 0x4, RZ ;  /* 0x0000000402037819 */ /* 0x000fc400000006ff */
[----:B--2---:R-:W-:-:S03]  /*00b0*/  LEA R5, R6, R11, 0x4 ;  /* 0x0000000b06057211 */ /* 0x004fc600078e20ff */
[----:B-1----:R-:W-:Y:S02]  /*00c0*/  IMAD R2, R4, R0, R3 ;  /* 0x0000000004027224 */ /* 0x002fe400078e0203 */
[----:B------:R-:W-:Y:S05]  /*00d0*/  @!P0 BRA `(.L_x_0) ;  /* 0x0000000800288947 */ /* 0x000fea0003800000 */
[C---:B------:R-:W-:Y:S02]  /*00e0*/  ISETP.GE.U32.AND P1, PT, R0.reuse, 0x8, PT ;  /* 0x000000080000780c */ /* 0x040fe40003f26070 */
[----:B------:R-:W-:Y:S02]  /*00f0*/  LOP3.LUT R4, R0, 0x7, RZ, 0xc0, !PT ;  /* 0x0000000700047812 */ /* 0x000fe400078ec0ff */
[----:B------:R-:W-:Y:S02]  /*0100*/  MOV R12, RZ ;  /* 0x000000ff000c7202 */ /* 0x000fe40000000f00 */
[----:B------:R-:W-:Y:S02]  /*0110*/  ISETP.NE.AND P0, PT, R4, RZ, PT ;  /* 0x000000ff0400720c */ /* 0x000fe40003f05270 */
[----:B------:R-:W-:-:S05]  /*0120*/  MOV R7, RZ ;  /* 0x000000ff00077202 */ /* 0x000fca0000000f00 */
[----:B------:R-:W-:Y:S06]  /*0130*/  @!P1 BRA `(.L_x_1) ;  /* 0x0000000400009947 */ /* 0x000fec0003800000 */
[----:B------:R-:W1:Y:S01]  /*0140*/  LDC.64 R8, c[0x0][0x380] ;  /* 0x0000e000ff087b82 */ /* 0x000e620000000a00 */
[----:B------:R-:W-:Y:S01]  /*0150*/  IMAD.IADD R3, R11, 0x1, R0 ;  /* 0x000000010b037824 */ /* 0x000fe200078e0200 */
[C---:B------:R-:W-:Y:S01]  /*0160*/  LOP3.LUT R7, R0.reuse, 0x7ffffff8, RZ, 0xc0, !PT ;  /* 0x7ffffff800077812 */ /* 0x040fe200078ec0ff */
[C-C-:B------:R-:W-:Y:S01]  /*0170*/  IMAD R11, R0.reuse, 0x3, R5.reuse ;  /* 0x00000003000b7824 */ /* 0x140fe200078e0205 */
[C---:B------:R-:W-:Y:S01]  /*0180*/  LEA R13, R0.reuse, R5, 0x2 ;  /* 0x00000005000d7211 */ /* 0x040fe200078e10ff */
[--C-:B------:R-:W-:Y:S01]  /*0190*/  IMAD R25, R0, 0x5, R5.reuse ;  /* 0x0000000500197824 */ /* 0x100fe200078e0205 */
[----:B------:R-:W-:Y:S01]  /*01a0*/  LEA R3, R6, R3, 0x4 ;  /* 0x0000000306037211 */ /* 0x000fe200078e20ff */
[----:B------:R-:W-:Y:S01]  /*01b0*/  IMAD R29, R0, 0x6, R5 ;  /* 0x00000006001d7824 */ /* 0x000fe200078e0205 */
[----:B------:R-:W-:Y:S01]  /*01c0*/  MOV R10, R5 ;  /* 0x00000005000a7202 */ /* 0x000fe20000000f00 */
[----:B------:R-:W-:Y:S01]  /*01d0*/  IMAD.MOV.U32 R12, RZ, RZ, RZ ;  /* 0x000000ffff0c7224 */ /* 0x000fe200078e00ff */
[----:B------:R-:W-:Y:S01]  /*01e0*/  IADD3 R6, PT, PT, -R7, RZ, RZ ;  /* 0x000000ff07067210 */ /* 0x000fe20007ffe1ff */
[----:B-1----:R-:W-:-:S03]  /*01f0*/  IMAD.WIDE.U32 R8, R2, 0x4, R8 ;  /* 0x0000000402087825 */ /* 0x002fc600078e0008 */
[----:B------:R-:W-:Y:S01]  /*0200*/  IADD3 R20, P1, PT, R8, 0x10, RZ ;  /* 0x0000001008147810 */ /* 0x000fe20007f3e0ff */
[----:B------:R-:W-:-:S03]  /*0210*/  IMAD R8, R0, 0x7, R5 ;  /* 0x0000000700087824 */ /* 0x000fc600078e0205 */
[----:B------:R-:W-:Y:S02]  /*0220*/  IADD3.X R23, PT, PT, RZ, R9, RZ, P1, !PT ;  /* 0x00000009ff177210 */ /* 0x000fe40000ffe4ff */
[----:B------:R-:W-:-:S07]  /*0230*/  LEA R9, R0, R5, 0x1 ;  /* 0x0000000500097211 */ /* 0x000fce00078e08ff */
.L_x_2:
[----:B------:R-:W1:Y:S01]  /*0240*/  LDC.64 R16, c[0x0][0x388] ;  /* 0x0000e200ff107b82 */ /* 0x000e620000000a00 */
[----:B------:R-:W-:Y:S02]  /*0250*/  MOV R14, R20 ;  /* 0x00000014000e7202 */ /* 0x000fe40000000f00 */
[----:B------:R-:W-:-:S05]  /*0260*/  MOV R15, R23 ;  /* 0x00000017000f7202 */ /* 0x000fca0000000f00 */
[----:B0-----:R-:W2:Y:S04]  /*0270*/  LDG.E R21, desc[UR4][R14.64+-0x10] ;  /* 0xfffff0040e157981 */ /* 0x001ea8000c1e1900 */
[----:B------:R-:W3:Y:S04]  /*0280*/  LDG.E R28, desc[UR4][R14.64+-0x8] ;  /* 0xfffff8040e1c7981 */ /* 0x000ee8000c1e1900 */
[----:B------:R-:W4:Y:S01]  /*0290*/  LDG.E R24, desc[UR4][R14.64+-0x4] ;  /* 0xfffffc040e187981 */ /* 0x000f22000c1e1900 */
[----:B-1----:R-:W-:-:S06]  /*02a0*/  IMAD.WIDE.U32 R26, R10, 0x4, R16 ;  /* 0x000000040a1a7825 */ /* 0x002fcc00078e0010 */
[----:B------:R-:W2:Y:S01]  /*02b0*/  LDG.E R26, desc[UR4][R26.64] ;  /* 0x000000041a1a7981 */ /* 0x000ea2000c1e1900 */
[----:B------:R-:W-:-:S04]  /*02c0*/  IMAD.WIDE.U32 R22, R3, 0x4, R16 ;  /* 0x0000000403167825 */ /* 0x000fc800078e0010 */
[----:B------:R-:W-:Y:S02]  /*02d0*/  IMAD.WIDE.U32 R18, R9, 0x4, R16 ;  /* 0x0000000409127825 */ /* 0x000fe400078e0010 */
[----:B------:R2:W5:Y:S04]  /*02e0*/  LDG.E R22, desc[UR4][R22.64] ;  /* 0x0000000416167981 */ /* 0x000568000c1e1900 */
[----:B------:R-:W3:Y:S01]  /*02f0*/  LDG.E R19, desc[UR4][R18.64] ;  /* 0x0000000412137981 */ /* 0x000ee2000c1e1900 */
[----:B--2---:R-:W-:-:S03]  /*0300*/  FFMA R23, R21, R26, R12 ;  /* 0x0000001a15177223 */ /* 0x004fc6000000000c */
[----:B------:R-:W5:Y:S01]  /*0310*/  LDG.E R26, desc[UR4][R14.64+-0xc] ;  /* 0xfffff4040e1a7981 */ /* 0x000f62000c1e1900 */
[----:B------:R-:W-:-:S05]  /*0320*/  IMAD.WIDE.U32 R20, R11, 0x4, R16 ;  /* 0x000000040b147825 */ /* 0x000fca00078e0010 */
[----:B------:R-:W4:Y:S04]  /*0330*/  LDG.E R12, desc[UR4][R20.64] ;  /* 0x00000004140c7981 */ /* 0x000f28000c1e1900 */
[----:B------:R-:W2:Y:S04]  /*0340*/  LDG.E R20, desc[UR4][R14.64+0x4] ;  /* 0x000004040e147981 */ /* 0x000ea8000c1e1900 */
[----:B------:R-:W2:Y:S01]  /*0350*/  LDG.E R21, desc[UR4][R14.64+0x8] ;  /* 0x000008040e157981 */ /* 0x000ea2000c1e1900 */
[----:B-----5:R-:W-:Y:S01]  /*0360*/  FFMA R23, R26, R22, R23 ;  /* 0x000000161a177223 */ /* 0x020fe20000000017 */
[----:B------:R-:W-:-:S04]  /*0370*/  IMAD.WIDE.U32 R26, R13, 0x4, R16 ;  /* 0x000000040d1a7825 */ /* 0x000fc800078e0010 */
[----:B---3--:R-:W-:Y:S01]  /*0380*/  FFMA R28, R28, R19, R23 ;  /* 0x000000131c1c7223 */ /* 0x008fe20000000017 */
[----:B------:R-:W-:Y:S01]  /*0390*/  IMAD.WIDE.U32 R22, R25, 0x4, R16 ;  /* 0x0000000419167825 */ /* 0x000fe200078e0010 */
[----:B------:R-:W3:Y:S03]  /*03a0*/  LDG.E R27, desc[UR4][R26.64] ;  /* 0x000000041a1b7981 */ /* 0x000ee6000c1e1900 */
[----:B----4-:R-:W-:Y:S02]  /*03b0*/  FFMA R12, R24, R12, R28 ;  /* 0x0000000c180c7223 */ /* 0x010fe4000000001c */
[----:B------:R-:W3:Y:S04]  /*03c0*/  LDG.E R24, desc[UR4][R14.64] ;  /* 0x000000040e187981 */ /* 0x000ee8000c1e1900 */
[----:B------:R-:W2:Y:S01]  /*03d0*/  LDG.E R23, desc[UR4][R22.64] ;  /* 0x0000000416177981 */ /* 0x000ea2000c1e1900 */
[----:B------:R-:W-:-:S03]  /*03e0*/  IMAD.WIDE.U32 R18, R29, 0x4, R16 ;  /* 0x000000041d127825 */ /* 0x000fc600078e0010 */
[----:B------:R-:W4:Y:S01]  /*03f0*/  LDG.E R26, desc[UR4][R14.64+0xc] ;  /* 0x00000c040e1a7981 */ /* 0x000f22000c1e1900 */
[----:B------:R-:W-:-:S03]  /*0400*/  IMAD.WIDE.U32 R16, R8, 0x4, R16 ;  /* 0x0000000408107825 */ /* 0x000fc600078e0010 */
[----:B------:R-:W5:Y:S04]  /*0410*/  LDG.E R18, desc[UR4][R18.64] ;  /* 0x0000000412127981 */ /* 0x000f68000c1e1900 */
[----:B------:R-:W4:Y:S01]  /*0420*/  LDG.E R16, desc[UR4][R16.64] ;  /* 0x0000000410107981 */ /* 0x000f22000c1e1900 */
[----:B------:R-:W-:Y:S01]  /*0430*/  VIADD R6, R6, 0x8 ;  /* 0x0000000806067836 */ /* 0x000fe20000000000 */
[C---:B------:R-:W-:Y:S01]  /*0440*/  LEA R3, R0.reuse, R3, 0x3 ;  /* 0x0000000300037211 */ /* 0x040fe200078e18ff */
[C---:B------:R-:W-:Y:S01]  /*0450*/  IMAD R13, R0.reuse, 0x8, R13 ;  /* 0x00000008000d7824 */ /* 0x040fe200078e020d */
[C---:B------:R-:W-:Y:S02]  /*0460*/  LEA R9, R0.reuse, R9, 0x3 ;  /* 0x0000000900097211 */ /* 0x040fe400078e18ff */
[----:B------:R-:W-:-:S02]  /*0470*/  LEA R11, R0, R11, 0x3 ;  /* 0x0000000b000b7211 */ /* 0x000fc400078e18ff */
[C---:B------:R-:W-:Y:S02]  /*0480*/  LEA R25, R0.reuse, R25, 0x3 ;  /* 0x0000001900197211 */ /* 0x040fe400078e18ff */
[C---:B------:R-:W-:Y:S02]  /*0490*/  LEA R29, R0.reuse, R29, 0x3 ;  /* 0x0000001d001d7211 */ /* 0x040fe400078e18ff */
[C---:B------:R-:W-:Y:S02]  /*04a0*/  LEA R8, R0.reuse, R8, 0x3 ;  /* 0x0000000800087211 */ /* 0x040fe400078e18ff */
[----:B------:R-:W-:Y:S01]  /*04b0*/  LEA R10, R0, R10, 0x3 ;  /* 0x0000000a000a7211 */ /* 0x000fe200078e18ff */
[----:B---3--:R-:W-:-:S04]  /*04c0*/  FFMA R27, R24, R27, R12 ;  /* 0x0000001b181b7223 */ /* 0x008fc8000000000c */
[----:B--2---:R-:W-:Y:S01]  /*04d0*/  FFMA R12, R20, R23, R27 ;  /* 0x00000017140c7223 */ /* 0x004fe2000000001b */
[----:B------:R-:W-:-:S04]  /*04e0*/  IADD3 R20, P1, PT, R14, 0x20, RZ ;  /* 0x000000200e147810 */ /* 0x000fc80007f3e0ff */
[----:B------:R-:W-:Y:S02]  /*04f0*/  IADD3.X R23, PT, PT, RZ, R15, RZ, P1, !PT ;  /* 0x0000000fff177210 */ /* 0x000fe40000ffe4ff */
[----:B------:R-:W-:Y:S01]  /*0500*/  ISETP.NE.AND P1, PT, R6, RZ, PT ;  /* 0x000000ff0600720c */ /* 0x000fe20003f25270 */
[----:B-----5:R-:W-:-:S04]  /*0510*/  FFMA R21, R21, R18, R12 ;  /* 0x0000001215157223 */ /* 0x020fc8000000000c */
[----:B----4-:R-:W-:-:S08]  /*0520*/  FFMA R12, R26, R16, R21 ;  /* 0x000000101a0c7223 */ /* 0x010fd00000000015 */
[----:B------:R-:W-:Y:S05]  /*0530*/  @P1 BRA `(.L_x_2) ;  /* 0xfffffffc00401947 */ /* 0x000fea000383ffff */
.L_x_1:
[----:B------:R-:W-:Y:S05]  /*0540*/  @!P0 BRA `(.L_x_0) ;  /* 0x00000004000c8947 */ /* 0x000fea0003800000 */
[----:B------:R-:W-:Y:S02]  /*0550*/  ISETP.GE.U32.AND P1, PT, R4, 0x4, PT ;  /* 0x000000040400780c */ /* 0x000fe40003f26070 */
[----:B------:R-:W-:-:S04]  /*0560*/  LOP3.LUT R6, R0, 0x3, RZ, 0xc0, !PT ;  /* 0x0000000300067812 */ /* 0x000fc800078ec0ff */
[----:B------:R-:W-:-:S07]  /*0570*/  ISETP.NE.AND P0, PT, R6, RZ, PT ;  /* 0x000000ff0600720c */ /* 0x000fce0003f05270 */
[----:B------:R-:W-:Y:S06]  /*0580*/  @!P1 BRA `(.L_x_3) ;  /* 0x0000000000789947 */ /* 0x000fec0003800000 */
[----:B------:R-:W1:Y:S01]  /*0590*/  LDC.64 R18, c[0x0][0x380] ;  /* 0x0000e000ff127b82 */ /* 0x000e620000000a00 */
[----:B------:R-:W2:Y:S01]  /*05a0*/  LDCU.64 UR6, c[0x0][0x380] ;  /* 0x00007000ff0677ac */ /* 0x000ea20008000a00 */
[----:B------:R-:W-:Y:S01]  /*05b0*/  IMAD R21, R7, R0, R5 ;  /* 0x0000000007157224 */ /* 0x000fe200078e0205 */
[C---:B------:R-:W-:Y:S01]  /*05c0*/  IADD3 R4, P1, PT, R2.reuse, R7, RZ ;  /* 0x0000000702047210 */ /* 0x040fe20007f3e0ff */
[----:B------:R-:W-:-:S03]  /*05d0*/  IMAD.IADD R3, R2, 0x1, R7 ;  /* 0x0000000102037824 */ /* 0x000fc600078e0207 */
[-C--:B------:R-:W-:Y:S01]  /*05e0*/  IADD3 R11, PT, PT, R21, R0.reuse, RZ ;  /* 0x00000000150b7210 */ /* 0x080fe20007ffe0ff */
[----:B------:R-:W3:Y:S01]  /*05f0*/  LDC.64 R8, c[0x0][0x388] ;  /* 0x0000e200ff087b82 */ /* 0x000ee20000000a00 */
[----:B------:R-:W-:Y:S02]  /*0600*/  IADD3.X R13, PT, PT, RZ, RZ, RZ, P1, !PT ;  /* 0x000000ffff0d7210 */ /* 0x000fe40000ffe4ff */
[----:B--2---:R-:W-:Y:S01]  /*0610*/  LEA R10, P1, R4, UR6, 0x2 ;  /* 0x00000006040a7c11 */ /* 0x004fe2000f8210ff */
[----:B-1----:R-:W-:Y:S01]  /*0620*/  IMAD.WIDE.U32 R18, R3, 0x4, R18 ;  /* 0x0000000403127825 */ /* 0x002fe200078e0012 */
[----:B------:R-:W-:-:S05]  /*0630*/  IADD3 R3, PT, PT, R11, R0, RZ ;  /* 0x000000000b037210 */ /* 0x000fca0007ffe0ff */
[----:B0-----:R-:W2:Y:S01]  /*0640*/  LDG.E R19, desc[UR4][R18.64] ;  /* 0x0000000412137981 */ /* 0x001ea2000c1e1900 */
[----:B---3--:R-:W-:-:S04]  /*0650*/  IMAD.WIDE.U32 R20, R21, 0x4, R8 ;  /* 0x0000000415147825 */ /* 0x008fc800078e0008 */
[----:B------:R-:W-:Y:S01]  /*0660*/  IMAD.WIDE.U32 R14, R11, 0x4, R8 ;  /* 0x000000040b0e7825 */ /* 0x000fe200078e0008 */
[----:B------:R-:W-:Y:S01]  /*0670*/  LEA.HI.X R11, R4, UR7, R13, 0x2, P1 ;  /* 0x00000007040b7c11 */ /* 0x000fe200088f140d */
[----:B------:R-:W2:Y:S02]  /*0680*/  LDG.E R20, desc[UR4][R20.64] ;  /* 0x0000000414147981 */ /* 0x000ea4000c1e1900 */
[C-C-:B------:R-:W-:Y:S01]  /*0690*/  IMAD.WIDE.U32 R16, R3.reuse, 0x4, R8.reuse ;  /* 0x0000000403107825 */ /* 0x140fe200078e0008 */
[----:B------:R-:W-:Y:S01]  /*06a0*/  IADD3 R3, PT, PT, R3, R0, RZ ;  /* 0x0000000003037210 */ /* 0x000fe20007ffe0ff */
[----:B------:R-:W3:Y:S04]  /*06b0*/  LDG.E R14, desc[UR4][R14.64] ;  /* 0x000000040e0e7981 */ /* 0x000ee8000c1e1900 */
[----:B------:R-:W3:Y:S01]  /*06c0*/  LDG.E R4, desc[UR4][R10.64+0x4] ;  /* 0x000004040a047981 */ /* 0x000ee2000c1e1900 */
[----:B------:R-:W-:-:S03]  /*06d0*/  IMAD.WIDE.U32 R8, R3, 0x4, R8 ;  /* 0x0000000403087825 */ /* 0x000fc600078e0008 */
[----:B------:R-:W4:Y:S04]  /*06e0*/  LDG.E R16, desc[UR4][R16.64] ;  /* 0x0000000410107981 */ /* 0x000f28000c1e1900 */
[----:B------:R-:W4:Y:S04]  /*06f0*/  LDG.E R3, desc[UR4][R10.64+0x8] ;  /* 0x000008040a037981 */ /* 0x000f28000c1e1900 */
[----:B------:R-:W5:Y:S04]  /*0700*/  LDG.E R22, desc[UR4][R10.64+0xc] ;  /* 0x00000c040a167981 */ /* 0x000f68000c1e1900 */
[----:B------:R-:W5:Y:S01]  /*0710*/  LDG.E R8, desc[UR4][R8.64] ;  /* 0x0000000408087981 */ /* 0x000f62000c1e1900 */
[----:B------:R-:W-:Y:S01]  /*0720*/  IADD3 R7, PT, PT, R7, 0x4, RZ ;  /* 0x0000000407077810 */ /* 0x000fe20007ffe0ff */
[----:B--2---:R-:W-:-:S04]  /*0730*/  FFMA R19, R19, R20, R12 ;  /* 0x0000001413137223 */ /* 0x004fc8000000000c */
[----:B---3--:R-:W-:-:S04]  /*0740*/  FFMA R4, R4, R14, R19 ;  /* 0x0000000e04047223 */ /* 0x008fc80000000013 */
[----:B----4-:R-:W-:-:S04]  /*0750*/  FFMA R3, R3, R16, R4 ;  /* 0x0000001003037223 */ /* 0x010fc80000000004 */
[----:B-----5:R-:W-:-:S07]  /*0760*/  FFMA R12, R22, R8, R3 ;  /* 0x00000008160c7223 */ /* 0x020fce0000000003 */
.L_x_3:
[----:B------:R-:W-:Y:S05]  /*0770*/  @!P0 BRA `(.L_x_0) ;  /* 0x0000000000808947 */ /* 0x000fea0003800000 */
[----:B------:R-:W-:Y:S01]  /*0780*/  ISETP.NE.AND P1, PT, R6, 0x1, PT ;  /* 0x000000010600780c */ /* 0x000fe20003f25270 */
[----:B------:R-:W1:Y:S01]  /*0790*/  LDC.64 R18, c[0x0][0x380] ;  /* 0x0000e000ff127b82 */ /* 0x000e620000000a00 */
[----:B------:R-:W-:-:S04]  /*07a0*/  LOP3.LUT R3, R0, 0x1, RZ, 0xc0, !PT ;  /* 0x0000000100037812 */ /* 0x000fc800078ec0ff */
[----:B------:R-:W-:-:S03]  /*07b0*/  ISETP.NE.U32.AND P0, PT, R3, 0x1, PT ;  /* 0x000000010300780c */ /* 0x000fc60003f05070 */
[----:B------:R-:W2:Y:S04]  /*07c0*/  LDC.64 R16, c[0x0][0x388] ;  /* 0x0000e200ff107b82 */ /* 0x000ea80000000a00 */
[CC--:B------:R-:W-:Y:S01]  /*07d0*/  @P1 IMAD R3, R7.reuse, R0.reuse, R5 ;  /* 0x0000000007031224 */ /* 0x0c0fe200078e0205 */
[C---:B------:R-:W-:Y:S01]  /*07e0*/  @P1 IADD3 R4, P2, PT, R2.reuse, R7, RZ ;  /* 0x0000000702041210 */ /* 0x040fe20007f5e0ff */
[----:B------:R-:W-:Y:S01]  /*07f0*/  @P1 IMAD.IADD R21, R2, 0x1, R7 ;  /* 0x0000000102151824 */ /* 0x000fe200078e0207 */
[----:B------:R-:W-:Y:S01]  /*0800*/  @P1 IADD3 R7, PT, PT, R7, 0x2, RZ ;  /* 0x0000000207071810 */ /* 0x000fe20007ffe0ff */
[----:B------:R-:W3:Y:S01]  /*0810*/  @P1 LDC.64 R14, c[0x0][0x380] ;  /* 0x0000e000ff0e1b82 */ /* 0x000ee20000000a00 */
[----:B------:R-:W-:Y:S02]  /*0820*/  @P1 IADD3 R13, PT, PT, R3, R0, RZ ;  /* 0x00000000030d1210 */ /* 0x000fe40007ffe0ff */
[----:B------:R-:W-:-:S05]  /*0830*/  @P1 IADD3.X R6, PT, PT, RZ, RZ, RZ, P2, !PT ;  /* 0x000000ffff061210 */ /* 0x000fca00017fe4ff */
[----:B------:R-:W4:Y:S01]  /*0840*/  LDC.64 R10, c[0x0][0x380] ;  /* 0x0000e000ff0a7b82 */ /* 0x000f220000000a00 */
[----:B-1----:R-:W-:-:S06]  /*0850*/  @P1 IMAD.WIDE.U32 R20, R21, 0x4, R18 ;  /* 0x0000000415141825 */ /* 0x002fcc00078e0012 */
[----:B0-----:R-:W5:Y:S01]  /*0860*/  @P1 LDG.E R21, desc[UR4][R20.64] ;  /* 0x0000000414151981 */ /* 0x001f62000c1e1900 */
[----:B------:R-:W0:Y:S01]  /*0870*/  LDC.64 R8, c[0x0][0x388] ;  /* 0x0000e200ff087b82 */ /* 0x000e220000000a00 */
[----:B--2---:R-:W-:-:S04]  /*0880*/  @P1 IMAD.WIDE.U32 R18, R3, 0x4, R16 ;  /* 0x0000000403121825 */ /* 0x004fc800078e0010 */
[----:B------:R-:W-:Y:S01]  /*0890*/  @!P0 IMAD R3, R7, R0, R5 ;  /* 0x0000000007038224 */ /* 0x000fe200078e0205 */
[----:B------:R-:W-:Y:S02]  /*08a0*/  @!P0 IADD3 R7, PT, PT, R2, R7, RZ ;  /* 0x0000000702078210 */ /* 0x000fe40007ffe0ff */
[C---:B---3--:R-:W-:Y:S01]  /*08b0*/  @P1 LEA R14, P2, R4.reuse, R14, 0x2 ;  /* 0x0000000e040e1211 */ /* 0x048fe200078410ff */
[----:B------:R-:W-:Y:S01]  /*08c0*/  @P1 IMAD.WIDE.U32 R16, R13, 0x4, R16 ;  /* 0x000000040d101825 */ /* 0x000fe200078e0010 */
[----:B------:R-:W5:Y:S02]  /*08d0*/  @P1 LDG.E R18, desc[UR4][R18.64] ;  /* 0x0000000412121981 */ /* 0x000f64000c1e1900 */
[----:B------:R-:W-:-:S03]  /*08e0*/  @P1 LEA.HI.X R15, R4, R15, R6, 0x2, P2 ;  /* 0x0000000f040f1211 */ /* 0x000fc600010f1406 */
[----:B------:R-:W2:Y:S01]  /*08f0*/  @P1 LDG.E R16, desc[UR4][R16.64] ;  /* 0x0000000410101981 */ /* 0x000ea2000c1e1900 */
[----:B----4-:R-:W-:-:S03]  /*0900*/  @!P0 IMAD.WIDE.U32 R10, R7, 0x4, R10 ;  /* 0x00000004070a8825 */ /* 0x010fc600078e000a */
[----:B------:R-:W2:Y:S04]  /*0910*/  @P1 LDG.E R14, desc[UR4][R14.64+0x4] ;  /* 0x000004040e0e1981 */ /* 0x000ea8000c1e1900 */
[----:B------:R-:W3:Y:S01]  /*0920*/  @!P0 LDG.E R11, desc[UR4][R10.64] ;  /* 0x000000040a0b8981 */ /* 0x000ee2000c1e1900 */
[----:B0-----:R-:W-:-:S06]  /*0930*/  @!P0 IMAD.WIDE.U32 R8, R3, 0x4, R8 ;  /* 0x0000000403088825 */ /* 0x001fcc00078e0008 */
[----:B------:R-:W3:Y:S01]  /*0940*/  @!P0 LDG.E R8, desc[UR4][R8.64] ;  /* 0x0000000408088981 */ /* 0x000ee2000c1e1900 */
[----:B-----5:R-:W-:-:S04]  /*0950*/  @P1 FFMA R21, R21, R18, R12 ;  /* 0x0000001215151223 */ /* 0x020fc8000000000c */
[----:B--2---:R-:W-:-:S04]  /*0960*/  @P1 FFMA R12, R14, R16, R21 ;  /* 0x000000100e0c1223 */ /* 0x004fc80000000015 */
[----:B---3--:R-:W-:-:S07]  /*0970*/  @!P0 FFMA R12, R11, R8, R12 ;  /* 0x000000080b0c8223 */ /* 0x008fce000000000c */
.L_x_0:
[----:B------:R-:W1:Y:S01]  /*0980*/  LDC.64 R6, c[0x0][0x398] ;  /* 0x0000e600ff067b82 */ /* 0x000e620000000a00 */
[----:B------:R-:W-:-:S05]  /*0990*/  IADD3 R3, PT, PT, R2, R5, RZ ;  /* 0x0000000502037210 */ /* 0x000fca0007ffe0ff */
[----:B-1----:R-:W-:-:S05]  /*09a0*/  IMAD.WIDE R2, R3, 0x4, R6 ;  /* 0x0000000403027825 */ /* 0x002fca00078e0206 */
[----:B0-----:R-:W-:Y:S01]  /*09b0*/  STG.E desc[UR4][R2.64], R12 ;  /* 0x0000000c02007986 */ /* 0x001fe2000c101904 */
[----:B------:R-:W-:Y:S05]  /*09c0*/  EXIT ;  /* 0x000000000000794d */ /* 0x000fea0003800000 */
.L_x_4:
[----:B------:R-:W-:-:S00]  /*09d0*/  BRA `(.L_x_4) ;  /* 0xfffffffc00fc7947 */ /* 0x000fc0000383ffff */
[----:B------:R-:W-:-:S00]  /*09e0*/  NOP ;  /* 0x0000000000007918 */ /* 0x000fc00000000000 */
        /* <DEDUP_REMOVED lines=9> */
.L_x_5:


//--------------------- .nv.shared.reserved.0     --------------------------
	.section	.nv.shared.reserved.0,"aw",@nobits
	.weak		__nv_reservedSMEM_offset_0_alias
	.size		__nv_reservedSMEM_offset_0_alias, 0, 64
	.other		__nv_reservedSMEM_offset_0_alias,@"STO_CUDA_RESERVED_SHARED STV_DEFAULT"
__nv_reservedSMEM_offset_0_alias:
	.zero		0
	.zero		64


//--------------------- .nv.constant0._Z7gpuMultPfS_iS_ --------------------------
	.section	.nv.constant0._Z7gpuMultPfS_iS_,"a",@progbits
	.sectionflags	@""
	.align	4
.nv.constant0._Z7gpuMultPfS_iS_:
	.zero		928


//--------------------- SYMBOLS --------------------------

	.type		.nv.reservedSmem.offset0,@object
	.size		.nv.reservedSmem.offset0,0x4
